//
// Generated by NVIDIA NVVM Compiler
//
// Compiler Build ID: CL-36424714
// Cuda compilation tools, release 13.0, V13.0.88
// Based on NVVM 20.0.0
//

.version 9.0
.target sm_100
.address_size 64

	// .globl	_Z20gpu_heat_dist_kernelPfS_i

.visible .entry _Z20gpu_heat_dist_kernelPfS_i(
	.param .u64 .ptr .align 1 _Z20gpu_heat_dist_kernelPfS_i_param_0,
	.param .u64 .ptr .align 1 _Z20gpu_heat_dist_kernelPfS_i_param_1,
	.param .u32 _Z20gpu_heat_dist_kernelPfS_i_param_2
)
{
	.reg .pred 	%p<8>;
	.reg .b32 	%r<24>;
	.reg .b32 	%f<9>;
	.reg .b64 	%rd<15>;

	ld.param.u64 	%rd1, [_Z20gpu_heat_dist_kernelPfS_i_param_0];
	ld.param.u64 	%rd2, [_Z20gpu_heat_dist_kernelPfS_i_param_1];
	ld.param.u32 	%r4, [_Z20gpu_heat_dist_kernelPfS_i_param_2];
	add.s32 	%r5, %r4, -1;
	mov.u32 	%r6, %ctaid.x;
	mov.u32 	%r7, %ntid.x;
	mov.u32 	%r8, %tid.x;
	mad.lo.s32 	%r9, %r6, %r7, %r8;
	mov.u32 	%r10, %ctaid.y;
	mov.u32 	%r11, %ntid.y;
	mov.u32 	%r12, %tid.y;
	mad.lo.s32 	%r13, %r10, %r11, %r12;
	setp.eq.s32 	%p1, %r9, 0;
	setp.ge.u32 	%p2, %r9, %r5;
	setp.eq.s32 	%p3, %r13, 0;
	or.pred  	%p4, %p1, %p3;
	or.pred  	%p5, %p4, %p2;
	setp.ge.u32 	%p6, %r13, %r5;
	or.pred  	%p7, %p5, %p6;
	@%p7 bra 	$L__BB0_2;
	cvta.to.global.u64 	%rd3, %rd1;
	cvta.to.global.u64 	%rd4, %rd2;
	add.s32 	%r14, %r9, -1;
	mul.lo.s32 	%r15, %r4, %r14;
	add.s32 	%r16, %r15, %r13;
	mul.wide.u32 	%rd5, %r16, 4;
	add.s64 	%rd6, %rd3, %rd5;
	ld.global.f32 	%f1, [%rd6];
	shl.b32 	%r17, %r4, 1;
	add.s32 	%r18, %r15, %r17;
	add.s32 	%r19, %r18, %r13;
	mul.wide.u32 	%rd7, %r19, 4;
	add.s64 	%rd8, %rd3, %rd7;
	ld.global.f32 	%f2, [%rd8];
	add.f32 	%f3, %f1, %f2;
	sub.s32 	%r20, %r18, %r4;
	add.s32 	%r21, %r13, %r20;
	add.s32 	%r22, %r21, -1;
	mul.wide.u32 	%rd9, %r22, 4;
	add.s64 	%rd10, %rd3, %rd9;
	ld.global.f32 	%f4, [%rd10];
	add.f32 	%f5, %f3, %f4;
	add.s32 	%r23, %r21, 1;
	mul.wide.u32 	%rd11, %r23, 4;
	add.s64 	%rd12, %rd3, %rd11;
	ld.global.f32 	%f6, [%rd12];
	add.f32 	%f7, %f5, %f6;
	mul.f32 	%f8, %f7, 0f3E800000;
	mul.wide.u32 	%rd13, %r21, 4;
	add.s64 	%rd14, %rd4, %rd13;
	st.global.f32 	[%rd14], %f8;
$L__BB0_2:
	ret;

}


// ===== COMPILED SASS (sm_100) =====

	.target	sm_100

	.elftype	@"ET_EXEC"


//--------------------- .note.nv.tkinfo           --------------------------
	.section	.note.nv.tkinfo,"",@"SHT_NOTE"
	.sectionflags	@"SHF_NOTE_NV_TKINFO"
	.tkinfo
        /*0018*/ 	.word	0x00000002
        /*0030*/ 	.string	""
        /*0030*/ 	.string	"ptxas"
        /*0030*/ 	.string	"Cuda compilation tools, release 13.0, V13.0.88"
        /*0030*/ 	.string	"Build cuda_13.0.r13.0/compiler.36424714_0"
        /*0030*/ 	.string	"-arch sm_100 -m 64 "



//--------------------- .note.nv.cuinfo           --------------------------
	.section	.note.nv.cuinfo,"",@"SHT_NOTE"
	.sectionflags	@"SHF_NOTE_NV_CUINFO"
        /*0018*/ 	.short	0x0002
        /*001a*/ 	.short	0x0064
        /*001c*/ 	.short	0x0082
	.zero		2


//--------------------- .nv.info                  --------------------------
	.section	.nv.info,"",@"SHT_CUDA_INFO"
	.align	4


	//----- nvinfo : EIATTR_REGCOUNT
	.align		4
        /*0000*/ 	.byte	0x04, 0x2f
        /*0002*/ 	.short	(.L_1 - .L_0)
	.align		4
.L_0:
        /*0004*/ 	.word	index@(_Z20gpu_heat_dist_kernelPfS_i)
        /*0008*/ 	.word	0x00000010


	//----- nvinfo : EIATTR_FRAME_SIZE
	.align		4
.L_1:
        /*000c*/ 	.byte	0x04, 0x11
        /*000e*/ 	.short	(.L_3 - .L_2)
	.align		4
.L_2:
        /*0010*/ 	.word	index@(_Z20gpu_heat_dist_kernelPfS_i)
        /*0014*/ 	.word	0x00000000


	//----- nvinfo : EIATTR_MIN_STACK_SIZE
	.align		4
.L_3:
        /*0018*/ 	.byte	0x04, 0x12
        /*001a*/ 	.short	(.L_5 - .L_4)
	.align		4
.L_4:
        /*001c*/ 	.word	index@(_Z20gpu_heat_dist_kernelPfS_i)
        /*0020*/ 	.word	0x00000000
.L_5:


//--------------------- .nv.compat                --------------------------
	.section	.nv.compat,"",@"SHT_CUDA_COMPAT_INFO"
	.align	4
        /*0000*/ 	.byte	0x02, 0x09, 0x00, 0x00, 0x02, 0x02, 0x01, 0x00, 0x02, 0x05, 0x05, 0x00, 0x03, 0x07, 0x01, 0x01
        /*0010*/ 	.byte	0x02, 0x03, 0x00, 0x00, 0x02, 0x06, 0x01, 0x00, 0x04, 0x0b, 0x08, 0x00, 0x09, 0x00, 0x00, 0x00
        /*0020*/ 	.byte	0x00, 0x00, 0x00, 0x00


//--------------------- .nv.info._Z20gpu_heat_dist_kernelPfS_i --------------------------
	.section	.nv.info._Z20gpu_heat_dist_kernelPfS_i,"",@"SHT_CUDA_INFO"
	.sectionflags	@""
	.align	4


	//----- nvinfo : EIATTR_CUDA_API_VERSION
	.align		4
        /*0000*/ 	.byte	0x04, 0x37
        /*0002*/ 	.short	(.L_7 - .L_6)
.L_6:
        /*0004*/ 	.word	0x00000082


	//----- nvinfo : EIATTR_KPARAM_INFO
	.align		4
.L_7:
        /*0008*/ 	.byte	0x04, 0x17
        /*000a*/ 	.short	(.L_9 - .L_8)
.L_8:
        /*000c*/ 	.word	0x00000000
        /*0010*/ 	.short	0x0002
        /*0012*/ 	.short	0x0010
        /*0014*/ 	.byte	0x00, 0xf0, 0x11, 0x00


	//----- nvinfo : EIATTR_KPARAM_INFO
	.align		4
.L_9:
        /*0018*/ 	.byte	0x04, 0x17
        /*001a*/ 	.short	(.L_11 - .L_10)
.L_10:
        /*001c*/ 	.word	0x00000000
        /*0020*/ 	.short	0x0001
        /*0022*/ 	.short	0x0008
        /*0024*/ 	.byte	0x00, 0xf5, 0x21, 0x00


	//----- nvinfo : EIATTR_KPARAM_INFO
	.align		4
.L_11:
        /*0028*/ 	.byte	0x04, 0x17
        /*002a*/ 	.short	(.L_13 - .L_12)
.L_12:
        /*002c*/ 	.word	0x00000000
        /*0030*/ 	.short	0x0000
        /*0032*/ 	.short	0x0000
        /*0034*/ 	.byte	0x00, 0xf5, 0x21, 0x00


	//----- nvinfo : EIATTR_SPARSE_MMA_MASK
	.align		4
.L_13:
        /*0038*/ 	.byte	0x03, 0x50
        /*003a*/ 	.short	0x0000


	//----- nvinfo : EIATTR_MAXREG_COUNT
	.align		4
        /*003c*/ 	.byte	0x03, 0x1b
        /*003e*/ 	.short	0x00ff


	//----- nvinfo : EIATTR_MERCURY_ISA_VERSION
	.align		4
        /*0040*/ 	.byte	0x03, 0x5f
        /*0042*/ 	.short	0x0101


	//----- nvinfo : EIATTR_VRC_CTA_INIT_COUNT
	.align		4
        /*0044*/ 	.byte	0x02, 0x4a
	.zero		1
	.zero		1


	//----- nvinfo : EIATTR_EXIT_INSTR_OFFSETS
	.align		4
        /*0048*/ 	.byte	0x04, 0x1c
        /*004a*/ 	.short	(.L_15 - .L_14)


	//   ....[0]....
.L_14:
        /*004c*/ 	.word	0x000000f0


	//   ....[1]....
        /*0050*/ 	.word	0x00000290


	//----- nvinfo : EIATTR_CBANK_PARAM_SIZE
	.align		4
.L_15:
        /*0054*/ 	.byte	0x03, 0x19
        /*0056*/ 	.short	0x0014


	//----- nvinfo : EIATTR_PARAM_CBANK
	.align		4
        /*0058*/ 	.byte	0x04, 0x0a
        /*005a*/ 	.short	(.L_17 - .L_16)
	.align		4
.L_16:
        /*005c*/ 	.word	index@(.nv.constant0._Z20gpu_heat_dist_kernelPfS_i)
        /*0060*/ 	.short	0x0380
        /*0062*/ 	.short	0x0014


	//----- nvinfo : EIATTR_SW_WAR
	.align		4
.L_17:
        /*0064*/ 	.byte	0x04, 0x36
        /*0066*/ 	.short	(.L_19 - .L_18)
.L_18:
        /*0068*/ 	.word	0x00000008
.L_19:


//--------------------- .nv.callgraph             --------------------------
	.section	.nv.callgraph,"",@"SHT_CUDA_CALLGRAPH"
	.align	4
	.sectionentsize	8
	.align		4
        /*0000*/ 	.word	0x00000000
	.align		4
        /*0004*/ 	.word	0xffffffff
	.align		4
        /*0008*/ 	.word	0x00000000
	.align		4
        /*000c*/ 	.word	0xfffffffe
	.align		4
        /*0010*/ 	.word	0x00000000
	.align		4
        /*0014*/ 	.word	0xfffffffd
	.align		4
        /*0018*/ 	.word	0x00000000
	.align		4
        /*001c*/ 	.word	0xfffffffc


//--------------------- .text._Z20gpu_heat_dist_kernelPfS_i --------------------------
	.section	.text._Z20gpu_heat_dist_kernelPfS_i,"ax",@progbits
	.align	128
        .global         _Z20gpu_heat_dist_kernelPfS_i
        .type           _Z20gpu_heat_dist_kernelPfS_i,@function
        .size           _Z20gpu_heat_dist_kernelPfS_i,(.L_x_1 - _Z20gpu_heat_dist_kernelPfS_i)
        .other          _Z20gpu_heat_dist_kernelPfS_i,@"STO_CUDA_ENTRY STV_DEFAULT"
_Z20gpu_heat_dist_kernelPfS_i:
.text._Z20gpu_heat_dist_kernelPfS_i:
[----:B------:R-:W-:Y:S01]  /*0000*/  LDC R1, c[0x0][0x37c] ;  /* 0x0000df00ff017b82 */ /* 0x000fe20000000800 */
[----:B------:R-:W0:Y:S07]  /*0010*/  S2R R2, SR_TID.Y ;  /* 0x0000000000027919 */ /* 0x000e2e0000002200 */
[----:B------:R-:W1:Y:S01]  /*0020*/  LDC R5, c[0x0][0x360] ;  /* 0x0000d800ff057b82 */ /* 0x000e620000000800 */
[----:B------:R-:W1:Y:S07]  /*0030*/  S2R R0, SR_TID.X ;  /* 0x0000000000007919 */ /* 0x000e6e0000002100 */
[----:B------:R-:W0:Y:S08]  /*0040*/  S2UR UR5, SR_CTAID.Y ;  /* 0x00000000000579c3 */ /* 0x000e300000002600 */
[----:B------:R-:W0:Y:S08]  /*0050*/  LDC R7, c[0x0][0x364] ;  /* 0x0000d900ff077b82 */ /* 0x000e300000000800 */
[----:B------:R-:W1:Y:S08]  /*0060*/  S2UR UR4, SR_CTAID.X ;  /* 0x00000000000479c3 */ /* 0x000e700000002500 */
[----:B------:R-:W2:Y:S01]  /*0070*/  LDC R13, c[0x0][0x390] ;  /* 0x0000e400ff0d7b82 */ /* 0x000ea20000000800 */
[----:B0-----:R-:W-:-:S05]  /*0080*/  IMAD R7, R7, UR5, R2 ;  /* 0x0000000507077c24 */ /* 0x001fca000f8e0202 */
[----:B------:R-:W-:Y:S01]  /*0090*/  ISETP.NE.AND P0, PT, R7, RZ, PT ;  /* 0x000000ff0700720c */ /* 0x000fe20003f05270 */
[----:B-1----:R-:W-:-:S05]  /*00a0*/  IMAD R5, R5, UR4, R0 ;  /* 0x0000000405057c24 */ /* 0x002fca000f8e0200 */
[----:B------:R-:W-:Y:S02]  /*00b0*/  ISETP.EQ.OR P0, PT, R5, RZ, !P0 ;  /* 0x000000ff0500720c */ /* 0x000fe40004702670 */
[----:B--2---:R-:W-:-:S04]  /*00c0*/  IADD3 R0, PT, PT, R13, -0x1, RZ ;  /* 0xffffffff0d007810 */ /* 0x004fc80007ffe0ff */
[----:B------:R-:W-:-:S04]  /*00d0*/  ISETP.GE.U32.OR P0, PT, R5, R0, P0 ;  /* 0x000000000500720c */ /* 0x000fc80000706470 */
[----:B------:R-:W-:-:S13]  /*00e0*/  ISETP.GE.U32.OR P0, PT, R7, R0, P0 ;  /* 0x000000000700720c */ /* 0x000fda0000706470 */
[----:B------:R-:W-:Y:S05]  /*00f0*/  @P0 EXIT ;  /* 0x000000000000094d */ /* 0x000fea0003800000 */
[----:B------:R-:W0:Y:S01]  /*0100*/  LDC.64 R2, c[0x0][0x380] ;  /* 0x0000e000ff027b82 */ /* 0x000e220000000a00 */
[----:B------:R-:W-:Y:S01]  /*0110*/  IADD3 R5, PT, PT, R5, -0x1, RZ ;  /* 0xffffffff05057810 */ /* 0x000fe20007ffe0ff */
[----:B------:R-:W1:Y:S04]  /*0120*/  LDCU.64 UR4, c[0x0][0x358] ;  /* 0x00006b00ff0477ac */ /* 0x000e680008000a00 */
[----:B------:R-:W-:-:S05]  /*0130*/  IMAD R0, R5, R13, RZ ;  /* 0x0000000d05007224 */ /* 0x000fca00078e02ff */
[-C--:B------:R-:W-:Y:S02]  /*0140*/  LEA R4, R13, R0.reuse, 0x1 ;  /* 0x000000000d047211 */ /* 0x080fe400078e08ff */
[C---:B------:R-:W-:Y:S02]  /*0150*/  IADD3 R5, PT, PT, R7.reuse, R0, RZ ;  /* 0x0000000007057210 */ /* 0x040fe40007ffe0ff */
[C---:B------:R-:W-:Y:S02]  /*0160*/  IADD3 R13, PT, PT, R7.reuse, -R13, R4 ;  /* 0x8000000d070d7210 */ /* 0x040fe40007ffe004 */
[----:B------:R-:W-:Y:S02]  /*0170*/  IADD3 R7, PT, PT, R7, R4, RZ ;  /* 0x0000000407077210 */ /* 0x000fe40007ffe0ff */
[C---:B------:R-:W-:Y:S02]  /*0180*/  IADD3 R9, PT, PT, R13.reuse, -0x1, RZ ;  /* 0xffffffff0d097810 */ /* 0x040fe40007ffe0ff */
[----:B------:R-:W-:Y:S01]  /*0190*/  IADD3 R11, PT, PT, R13, 0x1, RZ ;  /* 0x000000010d0b7810 */ /* 0x000fe20007ffe0ff */
[----:B0-----:R-:W-:-:S04]  /*01a0*/  IMAD.WIDE.U32 R4, R5, 0x4, R2 ;  /* 0x0000000405047825 */ /* 0x001fc800078e0002 */
[--C-:B------:R-:W-:Y:S02]  /*01b0*/  IMAD.WIDE.U32 R6, R7, 0x4, R2.reuse ;  /* 0x0000000407067825 */ /* 0x100fe400078e0002 */
[----:B-1----:R-:W2:Y:S02]  /*01c0*/  LDG.E R4, desc[UR4][R4.64] ;  /* 0x0000000404047981 */ /* 0x002ea4000c1e1900 */
[--C-:B------:R-:W-:Y:S02]  /*01d0*/  IMAD.WIDE.U32 R8, R9, 0x4, R2.reuse ;  /* 0x0000000409087825 */ /* 0x100fe400078e0002 */
[----:B------:R-:W2:Y:S02]  /*01e0*/  LDG.E R7, desc[UR4][R6.64] ;  /* 0x0000000406077981 */ /* 0x000ea4000c1e1900 */
[----:B------:R-:W-:Y:S02]  /*01f0*/  IMAD.WIDE.U32 R2, R11, 0x4, R2 ;  /* 0x000000040b027825 */ /* 0x000fe400078e0002 */
[----:B------:R-:W3:Y:S01]  /*0200*/  LDG.E R9, desc[UR4][R8.64] ;  /* 0x0000000408097981 */ /* 0x000ee2000c1e1900 */
[----:B------:R-:W0:Y:S03]  /*0210*/  LDC.64 R10, c[0x0][0x388] ;  /* 0x0000e200ff0a7b82 */ /* 0x000e260000000a00 */
[----:B------:R-:W4:Y:S01]  /*0220*/  LDG.E R3, desc[UR4][R2.64] ;  /* 0x0000000402037981 */ /* 0x000f22000c1e1900 */
[----:B--2---:R-:W-:Y:S01]  /*0230*/  FADD R0, R4, R7 ;  /* 0x0000000704007221 */ /* 0x004fe20000000000 */
[----:B0-----:R-:W-:-:S04]  /*0240*/  IMAD.WIDE.U32 R4, R13, 0x4, R10 ;  /* 0x000000040d047825 */ /* 0x001fc800078e000a */
[----:B---3--:R-:W-:-:S04]  /*0250*/  FADD R0, R0, R9 ;  /* 0x0000000900007221 */ /* 0x008fc80000000000 */
[----:B----4-:R-:W-:-:S04]  /*0260*/  FADD R0, R0, R3 ;  /* 0x0000000300007221 */ /* 0x010fc80000000000 */
[----:B------:R-:W-:-:S05]  /*0270*/  FMUL R11, R0, 0.25 ;  /* 0x3e800000000b7820 */ /* 0x000fca0000400000 */
[----:B------:R-:W-:Y:S01]  /*0280*/  STG.E desc[UR4][R4.64], R11 ;  /* 0x0000000b04007986 */ /* 0x000fe2000c101904 */
[----:B------:R-:W-:Y:S05]  /*0290*/  EXIT ;  /* 0x000000000000794d */ /* 0x000fea0003800000 */
.L_x_0:
[----:B------:R-:W-:-:S00]  /*02a0*/  BRA `(.L_x_0) ;  /* 0xfffffffc00fc7947 */ /* 0x000fc0000383ffff */
[----:B------:R-:W-:-:S00]  /*02b0*/  NOP ;  /* 0x0000000000007918 */ /* 0x000fc00000000000 */
        /* <DEDUP_REMOVED lines=12> */
.L_x_1:


//--------------------- .nv.shared.reserved.0     --------------------------
	.section	.nv.shared.reserved.0,"aw",@nobits
	.weak		__nv_reservedSMEM_offset_0_alias
	.size		__nv_reservedSMEM_offset_0_alias, 0, 64
	.other		__nv_reservedSMEM_offset_0_alias,@"STO_CUDA_RESERVED_SHARED STV_DEFAULT"
__nv_reservedSMEM_offset_0_alias:
	.zero		0
	.zero		64


//--------------------- .nv.constant0._Z20gpu_heat_dist_kernelPfS_i --------------------------
	.section	.nv.constant0._Z20gpu_heat_dist_kernelPfS_i,"a",@progbits
	.sectionflags	@""
	.align	4
.nv.constant0._Z20gpu_heat_dist_kernelPfS_i:
	.zero		916


//--------------------- SYMBOLS --------------------------

	.type		.nv.reservedSmem.offset0,@object
	.size		.nv.reservedSmem.offset0,0x4
